//
// Generated by NVIDIA NVVM Compiler
//
// Compiler Build ID: CL-36424714
// Cuda compilation tools, release 13.0, V13.0.88
// Based on NVVM 20.0.0
//

.version 9.0
.target sm_100
.address_size 64

	// .globl	_Z9sumMatrixiPiS_S_

.visible .entry _Z9sumMatrixiPiS_S_(
	.param .u32 _Z9sumMatrixiPiS_S__param_0,
	.param .u64 .ptr .align 1 _Z9sumMatrixiPiS_S__param_1,
	.param .u64 .ptr .align 1 _Z9sumMatrixiPiS_S__param_2,
	.param .u64 .ptr .align 1 _Z9sumMatrixiPiS_S__param_3
)
{
	.reg .pred 	%p<6>;
	.reg .b32 	%r<41>;
	.reg .b64 	%rd<20>;

	ld.param.u32 	%r13, [_Z9sumMatrixiPiS_S__param_0];
	ld.param.u64 	%rd7, [_Z9sumMatrixiPiS_S__param_1];
	ld.param.u64 	%rd8, [_Z9sumMatrixiPiS_S__param_2];
	ld.param.u64 	%rd9, [_Z9sumMatrixiPiS_S__param_3];
	cvta.to.global.u64 	%rd1, %rd9;
	cvta.to.global.u64 	%rd2, %rd8;
	cvta.to.global.u64 	%rd3, %rd7;
	mov.u32 	%r14, %ctaid.x;
	mov.u32 	%r15, %ntid.x;
	mov.u32 	%r16, %tid.x;
	mad.lo.s32 	%r1, %r14, %r15, %r16;
	mul.lo.s32 	%r2, %r1, %r13;
	setp.eq.s32 	%p1, %r13, 0;
	@%p1 bra 	$L__BB0_6;
	mul.lo.s32 	%r18, %r13, %r13;
	max.u32 	%r3, %r18, 1;
	setp.lt.u32 	%p2, %r18, 4;
	mov.b32 	%r40, 0;
	@%p2 bra 	$L__BB0_4;
	and.b32  	%r40, %r3, -4;
	neg.s32 	%r39, %r40;
	add.s64 	%rd4, %rd3, 8;
	add.s64 	%rd5, %rd2, 8;
	add.s64 	%rd6, %rd1, 8;
	mov.u32 	%r37, %r1;
	mov.u32 	%r38, %r2;
$L__BB0_3:
	mul.wide.s32 	%rd10, %r38, 4;
	add.s64 	%rd11, %rd4, %rd10;
	add.s64 	%rd12, %rd5, %rd10;
	mul.wide.s32 	%rd13, %r37, 4;
	add.s64 	%rd14, %rd6, %rd13;
	ld.global.u32 	%r19, [%rd11+-8];
	ld.global.u32 	%r20, [%rd12+-8];
	add.s32 	%r21, %r20, %r19;
	st.global.u32 	[%rd14+-8], %r21;
	ld.global.u32 	%r22, [%rd11+-4];
	ld.global.u32 	%r23, [%rd12+-4];
	add.s32 	%r24, %r23, %r22;
	st.global.u32 	[%rd14+-4], %r24;
	ld.global.u32 	%r25, [%rd11];
	ld.global.u32 	%r26, [%rd12];
	add.s32 	%r27, %r26, %r25;
	st.global.u32 	[%rd14], %r27;
	ld.global.u32 	%r28, [%rd11+4];
	ld.global.u32 	%r29, [%rd12+4];
	add.s32 	%r30, %r29, %r28;
	st.global.u32 	[%rd14+4], %r30;
	add.s32 	%r39, %r39, 4;
	add.s32 	%r38, %r38, 4;
	add.s32 	%r37, %r37, 4;
	setp.ne.s32 	%p3, %r39, 0;
	@%p3 bra 	$L__BB0_3;
$L__BB0_4:
	and.b32  	%r31, %r3, 1;
	setp.eq.b32 	%p4, %r31, 1;
	not.pred 	%p5, %p4;
	@%p5 bra 	$L__BB0_6;
	add.s32 	%r32, %r40, %r2;
	mul.wide.s32 	%rd15, %r32, 4;
	add.s64 	%rd16, %rd3, %rd15;
	ld.global.u32 	%r33, [%rd16];
	add.s64 	%rd17, %rd2, %rd15;
	ld.global.u32 	%r34, [%rd17];
	add.s32 	%r35, %r34, %r33;
	add.s32 	%r36, %r40, %r1;
	mul.wide.s32 	%rd18, %r36, 4;
	add.s64 	%rd19, %rd1, %rd18;
	st.global.u32 	[%rd19], %r35;
$L__BB0_6:
	ret;

}


// ===== COMPILED SASS (sm_100) =====

	.target	sm_100

	.elftype	@"ET_EXEC"


//--------------------- .note.nv.tkinfo           --------------------------
	.section	.note.nv.tkinfo,"",@"SHT_NOTE"
	.sectionflags	@"SHF_NOTE_NV_TKINFO"
	.tkinfo
        /*0018*/ 	.word	0x00000002
        /*0030*/ 	.string	""
        /*0030*/ 	.string	"ptxas"
        /*0030*/ 	.string	"Cuda compilation tools, release 13.0, V13.0.88"
        /*0030*/ 	.string	"Build cuda_13.0.r13.0/compiler.36424714_0"
        /*0030*/ 	.string	"-arch sm_100 -m 64 "



//--------------------- .note.nv.cuinfo           --------------------------
	.section	.note.nv.cuinfo,"",@"SHT_NOTE"
	.sectionflags	@"SHF_NOTE_NV_CUINFO"
        /*0018*/ 	.short	0x0002
        /*001a*/ 	.short	0x0064
        /*001c*/ 	.short	0x0082
	.zero		2


//--------------------- .nv.info                  --------------------------
	.section	.nv.info,"",@"SHT_CUDA_INFO"
	.align	4


	//----- nvinfo : EIATTR_REGCOUNT
	.align		4
        /*0000*/ 	.byte	0x04, 0x2f
        /*0002*/ 	.short	(.L_1 - .L_0)
	.align		4
.L_0:
        /*0004*/ 	.word	index@(_Z9sumMatrixiPiS_S_)
        /*0008*/ 	.word	0x00000020


	//----- nvinfo : EIATTR_FRAME_SIZE
	.align		4
.L_1:
        /*000c*/ 	.byte	0x04, 0x11
        /*000e*/ 	.short	(.L_3 - .L_2)
	.align		4
.L_2:
        /*0010*/ 	.word	index@(_Z9sumMatrixiPiS_S_)
        /*0014*/ 	.word	0x00000000


	//----- nvinfo : EIATTR_MIN_STACK_SIZE
	.align		4
.L_3:
        /*0018*/ 	.byte	0x04, 0x12
        /*001a*/ 	.short	(.L_5 - .L_4)
	.align		4
.L_4:
        /*001c*/ 	.word	index@(_Z9sumMatrixiPiS_S_)
        /*0020*/ 	.word	0x00000000
.L_5:


//--------------------- .nv.compat                --------------------------
	.section	.nv.compat,"",@"SHT_CUDA_COMPAT_INFO"
	.align	4
        /*0000*/ 	.byte	0x02, 0x09, 0x00, 0x00, 0x02, 0x02, 0x01, 0x00, 0x02, 0x05, 0x05, 0x00, 0x03, 0x07, 0x01, 0x01
        /*0010*/ 	.byte	0x02, 0x03, 0x00, 0x00, 0x02, 0x06, 0x01, 0x00, 0x04, 0x0b, 0x08, 0x00, 0x09, 0x00, 0x00, 0x00
        /*0020*/ 	.byte	0x00, 0x00, 0x00, 0x00


//--------------------- .nv.info._Z9sumMatrixiPiS_S_ --------------------------
	.section	.nv.info._Z9sumMatrixiPiS_S_,"",@"SHT_CUDA_INFO"
	.sectionflags	@""
	.align	4


	//----- nvinfo : EIATTR_CUDA_API_VERSION
	.align		4
        /*0000*/ 	.byte	0x04, 0x37
        /*0002*/ 	.short	(.L_7 - .L_6)
.L_6:
        /*0004*/ 	.word	0x00000082


	//----- nvinfo : EIATTR_KPARAM_INFO
	.align		4
.L_7:
        /*0008*/ 	.byte	0x04, 0x17
        /*000a*/ 	.short	(.L_9 - .L_8)
.L_8:
        /*000c*/ 	.word	0x00000000
        /*0010*/ 	.short	0x0003
        /*0012*/ 	.short	0x0018
        /*0014*/ 	.byte	0x00, 0xf5, 0x21, 0x00


	//----- nvinfo : EIATTR_KPARAM_INFO
	.align		4
.L_9:
        /*0018*/ 	.byte	0x04, 0x17
        /*001a*/ 	.short	(.L_11 - .L_10)
.L_10:
        /*001c*/ 	.word	0x00000000
        /*0020*/ 	.short	0x0002
        /*0022*/ 	.short	0x0010
        /*0024*/ 	.byte	0x00, 0xf5, 0x21, 0x00


	//----- nvinfo : EIATTR_KPARAM_INFO
	.align		4
.L_11:
        /*0028*/ 	.byte	0x04, 0x17
        /*002a*/ 	.short	(.L_13 - .L_12)
.L_12:
        /*002c*/ 	.word	0x00000000
        /*0030*/ 	.short	0x0001
        /*0032*/ 	.short	0x0008
        /*0034*/ 	.byte	0x00, 0xf5, 0x21, 0x00


	//----- nvinfo : EIATTR_KPARAM_INFO
	.align		4
.L_13:
        /*0038*/ 	.byte	0x04, 0x17
        /*003a*/ 	.short	(.L_15 - .L_14)
.L_14:
        /*003c*/ 	.word	0x00000000
        /*0040*/ 	.short	0x0000
        /*0042*/ 	.short	0x0000
        /*0044*/ 	.byte	0x00, 0xf0, 0x11, 0x00


	//----- nvinfo : EIATTR_SPARSE_MMA_MASK
	.align		4
.L_15:
        /*0048*/ 	.byte	0x03, 0x50
        /*004a*/ 	.short	0x0000


	//----- nvinfo : EIATTR_MAXREG_COUNT
	.align		4
        /*004c*/ 	.byte	0x03, 0x1b
        /*004e*/ 	.short	0x00ff


	//----- nvinfo : EIATTR_MERCURY_ISA_VERSION
	.align		4
        /*0050*/ 	.byte	0x03, 0x5f
        /*0052*/ 	.short	0x0101


	//----- nvinfo : EIATTR_VRC_CTA_INIT_COUNT
	.align		4
        /*0054*/ 	.byte	0x02, 0x4a
	.zero		1
	.zero		1


	//----- nvinfo : EIATTR_EXIT_INSTR_OFFSETS
	.align		4
        /*0058*/ 	.byte	0x04, 0x1c
        /*005a*/ 	.short	(.L_17 - .L_16)


	//   ....[0]....
.L_16:
        /*005c*/ 	.word	0x00000060


	//   ....[1]....
        /*0060*/ 	.word	0x00000ca0


	//   ....[2]....
        /*0064*/ 	.word	0x00000d70


	//----- nvinfo : EIATTR_CBANK_PARAM_SIZE
	.align		4
.L_17:
        /*0068*/ 	.byte	0x03, 0x19
        /*006a*/ 	.short	0x0020


	//----- nvinfo : EIATTR_PARAM_CBANK
	.align		4
        /*006c*/ 	.byte	0x04, 0x0a
        /*006e*/ 	.short	(.L_19 - .L_18)
	.align		4
.L_18:
        /*0070*/ 	.word	index@(.nv.constant0._Z9sumMatrixiPiS_S_)
        /*0074*/ 	.short	0x0380
        /*0076*/ 	.short	0x0020


	//----- nvinfo : EIATTR_SW_WAR
	.align		4
.L_19:
        /*0078*/ 	.byte	0x04, 0x36
        /*007a*/ 	.short	(.L_21 - .L_20)
.L_20:
        /*007c*/ 	.word	0x00000008
.L_21:


//--------------------- .nv.callgraph             --------------------------
	.section	.nv.callgraph,"",@"SHT_CUDA_CALLGRAPH"
	.align	4
	.sectionentsize	8
	.align		4
        /*0000*/ 	.word	0x00000000
	.align		4
        /*0004*/ 	.word	0xffffffff
	.align		4
        /*0008*/ 	.word	0x00000000
	.align		4
        /*000c*/ 	.word	0xfffffffe
	.align		4
        /*0010*/ 	.word	0x00000000
	.align		4
        /*0014*/ 	.word	0xfffffffd
	.align		4
        /*0018*/ 	.word	0x00000000
	.align		4
        /*001c*/ 	.word	0xfffffffc


//--------------------- .text._Z9sumMatrixiPiS_S_ --------------------------
	.section	.text._Z9sumMatrixiPiS_S_,"ax",@progbits
	.align	128
        .global         _Z9sumMatrixiPiS_S_
        .type           _Z9sumMatrixiPiS_S_,@function
        .size           _Z9sumMatrixiPiS_S_,(.L_x_6 - _Z9sumMatrixiPiS_S_)
        .other          _Z9sumMatrixiPiS_S_,@"STO_CUDA_ENTRY STV_DEFAULT"
_Z9sumMatrixiPiS_S_:
.text._Z9sumMatrixiPiS_S_:
[----:B------:R-:W-:Y:S08]  /*0000*/  LDC R1, c[0x0][0x37c] ;  /* 0x0000df00ff017b82 */ /* 0x000ff00000000800 */
[----:B------:R-:W0:Y:S01]  /*0010*/  LDC R5, c[0x0][0x380] ;  /* 0x0000e000ff057b82 */ /* 0x000e220000000800 */
[----:B------:R-:W1:Y:S07]  /*0020*/  S2R R3, SR_TID.X ;  /* 0x0000000000037919 */ /* 0x000e6e0000002100 */
[----:B------:R-:W2:Y:S08]  /*0030*/  LDC R0, c[0x0][0x360] ;  /* 0x0000d800ff007b82 */ /* 0x000eb00000000800 */
[----:B------:R-:W3:Y:S01]  /*0040*/  S2UR UR4, SR_CTAID.X ;  /* 0x00000000000479c3 */ /* 0x000ee20000002500 */
[----:B0-----:R-:W-:-:S13]  /*0050*/  ISETP.NE.AND P0, PT, R5, RZ, PT ;  /* 0x000000ff0500720c */ /* 0x001fda0003f05270 */
[----:B-123--:R-:W-:Y:S05]  /*0060*/  @!P0 EXIT ;  /* 0x000000000000894d */ /* 0x00efea0003800000 */
[-C--:B------:R-:W-:Y:S01]  /*0070*/  IMAD R10, R5, R5.reuse, RZ ;  /* 0x00000005050a7224 */ /* 0x080fe200078e02ff */
[----:B------:R-:W0:Y:S01]  /*0080*/  LDCU.64 UR12, c[0x0][0x358] ;  /* 0x00006b00ff0c77ac */ /* 0x000e220008000a00 */
[----:B------:R-:W-:Y:S02]  /*0090*/  IMAD R0, R0, UR4, R3 ;  /* 0x0000000400007c24 */ /* 0x000fe4000f8e0203 */
[----:B------:R-:W-:Y:S01]  /*00a0*/  HFMA2 R9, -RZ, RZ, 0, 0 ;  /* 0x00000000ff097431 */ /* 0x000fe200000001ff */
[----:B------:R-:W-:Y:S01]  /*00b0*/  ISETP.GE.U32.AND P0, PT, R10, 0x4, PT ;  /* 0x000000040a00780c */ /* 0x000fe20003f06070 */
[----:B------:R-:W-:Y:S01]  /*00c0*/  IMAD R8, R0, R5, RZ ;  /* 0x0000000500087224 */ /* 0x000fe200078e02ff */
[----:B------:R-:W-:-:S11]  /*00d0*/  VIMNMX.U32 R10, PT, PT, R10, 0x1, !PT ;  /* 0x000000010a0a7848 */ /* 0x000fd60007fe0000 */
[----:B------:R-:W-:Y:S05]  /*00e0*/  @!P0 BRA `(.L_x_0) ;  /* 0x0000000800e48947 */ /* 0x000fea0003800000 */
[----:B------:R-:W1:Y:S01]  /*00f0*/  LDCU.64 UR4, c[0x0][0x388] ;  /* 0x00007100ff0477ac */ /* 0x000e620008000a00 */
[----:B------:R-:W-:Y:S01]  /*0100*/  LOP3.LUT R9, R10, 0xfffffffc, RZ, 0xc0, !PT ;  /* 0xfffffffc0a097812 */ /* 0x000fe200078ec0ff */
[----:B------:R-:W-:Y:S01]  /*0110*/  IMAD.MOV.U32 R11, RZ, RZ, R8 ;  /* 0x000000ffff0b7224 */ /* 0x000fe200078e0008 */
[----:B------:R-:W-:Y:S01]  /*0120*/  MOV R13, R0 ;  /* 0x00000000000d7202 */ /* 0x000fe20000000f00 */
[----:B------:R-:W2:Y:S02]  /*0130*/  LDCU.128 UR8, c[0x0][0x390] ;  /* 0x00007200ff0877ac */ /* 0x000ea40008000c00 */
[----:B------:R-:W-:-:S05]  /*0140*/  IMAD.MOV R12, RZ, RZ, -R9 ;  /* 0x000000ffff0c7224 */ /* 0x000fca00078e0a09 */
[----:B------:R-:W-:Y:S01]  /*0150*/  ISETP.GE.AND P0, PT, R12, RZ, PT ;  /* 0x000000ff0c00720c */ /* 0x000fe20003f06270 */
[----:B-1----:R-:W-:Y:S02]  /*0160*/  UIADD3 UR4, UP1, UPT, UR4, 0x8, URZ ;  /* 0x0000000804047890 */ /* 0x002fe4000ff3e0ff */
[----:B--2---:R-:W-:Y:S02]  /*0170*/  UIADD3 UR6, UP0, UPT, UR8, 0x8, URZ ;  /* 0x0000000808067890 */ /* 0x004fe4000ff1e0ff */
[----:B------:R-:W-:Y:S02]  /*0180*/  UIADD3.X UR5, UPT, UPT, URZ, UR5, URZ, UP1, !UPT ;  /* 0x00000005ff057290 */ /* 0x000fe40008ffe4ff */
[----:B------:R-:W-:Y:S01]  /*0190*/  MOV R2, UR4 ;  /* 0x0000000400027c02 */ /* 0x000fe20008000f00 */
[----:B------:R-:W-:Y:S02]  /*01a0*/  UIADD3 UR8, UP1, UPT, UR10, 0x8, URZ ;  /* 0x000000080a087890 */ /* 0x000fe4000ff3e0ff */
[----:B------:R-:W-:Y:S01]  /*01b0*/  UIADD3.X UR7, UPT, UPT, URZ, UR9, URZ, UP0, !UPT ;  /* 0x00000009ff077290 */ /* 0x000fe200087fe4ff */
[----:B------:R-:W-:Y:S01]  /*01c0*/  IMAD.U32 R4, RZ, RZ, UR6 ;  /* 0x00000006ff047e24 */ /* 0x000fe2000f8e00ff */
[----:B------:R-:W-:Y:S01]  /*01d0*/  UIADD3.X UR9, UPT, UPT, URZ, UR11, URZ, UP1, !UPT ;  /* 0x0000000bff097290 */ /* 0x000fe20008ffe4ff */
[----:B------:R-:W-:Y:S01]  /*01e0*/  IMAD.U32 R3, RZ, RZ, UR5 ;  /* 0x00000005ff037e24 */ /* 0x000fe2000f8e00ff */
[----:B------:R-:W-:-:S02]  /*01f0*/  MOV R6, UR8 ;  /* 0x0000000800067c02 */ /* 0x000fc40008000f00 */
[----:B------:R-:W-:Y:S02]  /*0200*/  MOV R5, UR7 ;  /* 0x0000000700057c02 */ /* 0x000fe40008000f00 */
[----:B------:R-:W-:Y:S01]  /*0210*/  IMAD.U32 R7, RZ, RZ, UR9 ;  /* 0x00000009ff077e24 */ /* 0x000fe2000f8e00ff */
[----:B------:R-:W-:Y:S06]  /*0220*/  @P0 BRA `(.L_x_1) ;  /* 0x0000000800340947 */ /* 0x000fec0003800000 */
[----:B------:R-:W-:Y:S02]  /*0230*/  IADD3 R14, PT, PT, -R12, RZ, RZ ;  /* 0x000000ff0c0e7210 */ /* 0x000fe40007ffe1ff */
[----:B------:R-:W-:Y:S02]  /*0240*/  PLOP3.LUT P0, PT, PT, PT, PT, 0x80, 0x8 ;  /* 0x000000000008781c */ /* 0x000fe40003f0f070 */
[----:B------:R-:W-:-:S13]  /*0250*/  ISETP.GT.AND P1, PT, R14, 0xc, PT ;  /* 0x0000000c0e00780c */ /* 0x000fda0003f24270 */
[----:B------:R-:W-:Y:S05]  /*0260*/  @!P1 BRA `(.L_x_2) ;  /* 0x0000000400609947 */ /* 0x000fea0003800000 */
[----:B------:R-:W-:-:S13]  /*0270*/  PLOP3.LUT P0, PT, PT, PT, PT, 0x8, 0x80 ;  /* 0x000000000080781c */ /* 0x000fda0003f0e170 */
.L_x_3:
[----:B-1----:R-:W-:-:S04]  /*0280*/  IMAD.WIDE R20, R11, 0x4, R2 ;  /* 0x000000040b147825 */ /* 0x002fc800078e0202 */
[----:B------:R-:W-:Y:S01]  /*0290*/  IMAD.WIDE R18, R11, 0x4, R4 ;  /* 0x000000040b127825 */ /* 0x000fe200078e0204 */
[----:B0-----:R-:W2:Y:S04]  /*02a0*/  LDG.E R16, desc[UR12][R20.64+-0x8] ;  /* 0xfffff80c14107981 */ /* 0x001ea8000c1e1900 */
[----:B------:R-:W2:Y:S01]  /*02b0*/  LDG.E R17, desc[UR12][R18.64+-0x8] ;  /* 0xfffff80c12117981 */ /* 0x000ea2000c1e1900 */
[----:B------:R-:W-:-:S04]  /*02c0*/  IMAD.WIDE R14, R13, 0x4, R6 ;  /* 0x000000040d0e7825 */ /* 0x000fc800078e0206 */
[----:B--2---:R-:W-:-:S05]  /*02d0*/  IMAD.IADD R17, R16, 0x1, R17 ;  /* 0x0000000110117824 */ /* 0x004fca00078e0211 */
[----:B------:R-:W-:Y:S04]  /*02e0*/  STG.E desc[UR12][R14.64+-0x8], R17 ;  /* 0xfffff8110e007986 */ /* 0x000fe8000c10190c */
[----:B------:R-:W2:Y:S04]  /*02f0*/  LDG.E R16, desc[UR12][R20.64+-0x4] ;  /* 0xfffffc0c14107981 */ /* 0x000ea8000c1e1900 */
[----:B------:R-:W2:Y:S02]  /*0300*/  LDG.E R23, desc[UR12][R18.64+-0x4] ;  /* 0xfffffc0c12177981 */ /* 0x000ea4000c1e1900 */
[----:B--2---:R-:W-:-:S05]  /*0310*/  IADD3 R27, PT, PT, R16, R23, RZ ;  /* 0x00000017101b7210 */ /* 0x004fca0007ffe0ff */
[----:B------:R0:W-:Y:S04]  /*0320*/  STG.E desc[UR12][R14.64+-0x4], R27 ;  /* 0xfffffc1b0e007986 */ /* 0x0001e8000c10190c */
[----:B------:R-:W2:Y:S04]  /*0330*/  LDG.E R16, desc[UR12][R20.64] ;  /* 0x0000000c14107981 */ /* 0x000ea8000c1e1900 */
[----:B------:R-:W2:Y:S02]  /*0340*/  LDG.E R23, desc[UR12][R18.64] ;  /* 0x0000000c12177981 */ /* 0x000ea4000c1e1900 */
[----:B--2---:R-:W-:-:S05]  /*0350*/  IMAD.IADD R29, R16, 0x1, R23 ;  /* 0x00000001101d7824 */ /* 0x004fca00078e0217 */
[----:B------:R1:W-:Y:S04]  /*0360*/  STG.E desc[UR12][R14.64], R29 ;  /* 0x0000001d0e007986 */ /* 0x0003e8000c10190c */
[----:B------:R-:W2:Y:S04]  /*0370*/  LDG.E R16, desc[UR12][R20.64+0x4] ;  /* 0x0000040c14107981 */ /* 0x000ea8000c1e1900 */
[----:B------:R-:W2:Y:S01]  /*0380*/  LDG.E R23, desc[UR12][R18.64+0x4] ;  /* 0x0000040c12177981 */ /* 0x000ea2000c1e1900 */
[----:B------:R-:W-:Y:S01]  /*0390*/  IADD3 R25, PT, PT, R11, 0x4, RZ ;  /* 0x000000040b197810 */ /* 0x000fe20007ffe0ff */
[----:B--2---:R-:W-:-:S04]  /*03a0*/  IMAD.IADD R26, R16, 0x1, R23 ;  /* 0x00000001101a7824 */ /* 0x004fc800078e0217 */
[C---:B------:R-:W-:Y:S01]  /*03b0*/  IMAD.WIDE R22, R25.reuse, 0x4, R2 ;  /* 0x0000000419167825 */ /* 0x040fe200078e0202 */
[----:B------:R2:W-:Y:S03]  /*03c0*/  STG.E desc[UR12][R14.64+0x4], R26 ;  /* 0x0000041a0e007986 */ /* 0x0005e6000c10190c */
[----:B------:R-:W-:Y:S01]  /*03d0*/  IMAD.WIDE R24, R25, 0x4, R4 ;  /* 0x0000000419187825 */ /* 0x000fe200078e0204 */
[----:B0-----:R-:W3:Y:S04]  /*03e0*/  LDG.E R27, desc[UR12][R22.64+-0x8] ;  /* 0xfffff80c161b7981 */ /* 0x001ee8000c1e1900 */
[----:B------:R-:W3:Y:S01]  /*03f0*/  LDG.E R28, desc[UR12][R24.64+-0x8] ;  /* 0xfffff80c181c7981 */ /* 0x000ee2000c1e1900 */
[----:B------:R-:W-:-:S05]  /*0400*/  IADD3 R17, PT, PT, R13, 0x4, RZ ;  /* 0x000000040d117810 */ /* 0x000fca0007ffe0ff */
[----:B------:R-:W-:-:S04]  /*0410*/  IMAD.WIDE R16, R17, 0x4, R6 ;  /* 0x0000000411107825 */ /* 0x000fc800078e0206 */
[----:B---3--:R-:W-:-:S05]  /*0420*/  IMAD.IADD R27, R27, 0x1, R28 ;  /* 0x000000011b1b7824 */ /* 0x008fca00078e021c */
[----:B------:R0:W-:Y:S04]  /*0430*/  STG.E desc[UR12][R16.64+-0x8], R27 ;  /* 0xfffff81b10007986 */ /* 0x0001e8000c10190c */
[----:B------:R-:W1:Y:S04]  /*0440*/  LDG.E R18, desc[UR12][R22.64+-0x4] ;  /* 0xfffffc0c16127981 */ /* 0x000e68000c1e1900 */
[----:B------:R-:W1:Y:S02]  /*0450*/  LDG.E R19, desc[UR12][R24.64+-0x4] ;  /* 0xfffffc0c18137981 */ /* 0x000e64000c1e1900 */
[----:B-1----:R-:W-:-:S05]  /*0460*/  IADD3 R29, PT, PT, R18, R19, RZ ;  /* 0x00000013121d7210 */ /* 0x002fca0007ffe0ff */
[----:B------:R1:W-:Y:S04]  /*0470*/  STG.E desc[UR12][R16.64+-0x4], R29 ;  /* 0xfffffc1d10007986 */ /* 0x0003e8000c10190c */
[----:B--2---:R-:W2:Y:S04]  /*0480*/  LDG.E R14, desc[UR12][R22.64] ;  /* 0x0000000c160e7981 */ /* 0x004ea8000c1e1900 */
[----:B------:R-:W2:Y:S02]  /*0490*/  LDG.E R15, desc[UR12][R24.64] ;  /* 0x0000000c180f7981 */ /* 0x000ea4000c1e1900 */
[----:B--2---:R-:W-:-:S05]  /*04a0*/  IMAD.IADD R15, R14, 0x1, R15 ;  /* 0x000000010e0f7824 */ /* 0x004fca00078e020f */
[----:B------:R2:W-:Y:S04]  /*04b0*/  STG.E desc[UR12][R16.64], R15 ;  /* 0x0000000f10007986 */ /* 0x0005e8000c10190c */
[----:B------:R-:W0:Y:S04]  /*04c0*/  LDG.E R14, desc[UR12][R22.64+0x4] ;  /* 0x0000040c160e7981 */ /* 0x000e28000c1e1900 */
[----:B------:R-:W0:Y:S01]  /*04d0*/  LDG.E R19, desc[UR12][R24.64+0x4] ;  /* 0x0000040c18137981 */ /* 0x000e22000c1e1900 */
[----:B------:R-:W-:Y:S01]  /*04e0*/  IADD3 R21, PT, PT, R11, 0x8, RZ ;  /* 0x000000080b157810 */ /* 0x000fe20007ffe0ff */
[----:B0-----:R-:W-:-:S04]  /*04f0*/  IMAD.IADD R27, R14, 0x1, R19 ;  /* 0x000000010e1b7824 */ /* 0x001fc800078e0213 */
[C---:B------:R-:W-:Y:S01]  /*0500*/  IMAD.WIDE R18, R21.reuse, 0x4, R2 ;  /* 0x0000000415127825 */ /* 0x040fe200078e0202 */
[----:B------:R0:W-:Y:S03]  /*0510*/  STG.E desc[UR12][R16.64+0x4], R27 ;  /* 0x0000041b10007986 */ /* 0x0001e6000c10190c */
[----:B------:R-:W-:Y:S01]  /*0520*/  IMAD.WIDE R20, R21, 0x4, R4 ;  /* 0x0000000415147825 */ /* 0x000fe200078e0204 */
[----:B------:R-:W3:Y:S04]  /*0530*/  LDG.E R26, desc[UR12][R18.64+-0x8] ;  /* 0xfffff80c121a7981 */ /* 0x000ee8000c1e1900 */
[----:B------:R-:W3:Y:S01]  /*0540*/  LDG.E R28, desc[UR12][R20.64+-0x8] ;  /* 0xfffff80c141c7981 */ /* 0x000ee2000c1e1900 */
[----:B-1----:R-:W-:-:S05]  /*0550*/  IADD3 R29, PT, PT, R13, 0x8, RZ ;  /* 0x000000080d1d7810 */ /* 0x002fca0007ffe0ff */
[----:B--2---:R-:W-:-:S04]  /*0560*/  IMAD.WIDE R14, R29, 0x4, R6 ;  /* 0x000000041d0e7825 */ /* 0x004fc800078e0206 */
[----:B---3--:R-:W-:-:S05]  /*0570*/  IMAD.IADD R23, R26, 0x1, R28 ;  /* 0x000000011a177824 */ /* 0x008fca00078e021c */
[----:B------:R1:W-:Y:S04]  /*0580*/  STG.E desc[UR12][R14.64+-0x8], R23 ;  /* 0xfffff8170e007986 */ /* 0x0003e8000c10190c */
[----:B------:R-:W2:Y:S04]  /*0590*/  LDG.E R22, desc[UR12][R18.64+-0x4] ;  /* 0xfffffc0c12167981 */ /* 0x000ea8000c1e1900 */
[----:B------:R-:W2:Y:S02]  /*05a0*/  LDG.E R25, desc[UR12][R20.64+-0x4] ;  /* 0xfffffc0c14197981 */ /* 0x000ea4000c1e1900 */
[----:B--2---:R-:W-:-:S05]  /*05b0*/  IADD3 R25, PT, PT, R22, R25, RZ ;  /* 0x0000001916197210 */ /* 0x004fca0007ffe0ff */
[----:B------:R2:W-:Y:S04]  /*05c0*/  STG.E desc[UR12][R14.64+-0x4], R25 ;  /* 0xfffffc190e007986 */ /* 0x0005e8000c10190c */
[----:B0-----:R-:W3:Y:S04]  /*05d0*/  LDG.E R16, desc[UR12][R18.64] ;  /* 0x0000000c12107981 */ /* 0x001ee8000c1e1900 */
[----:B------:R-:W3:Y:S02]  /*05e0*/  LDG.E R17, desc[UR12][R20.64] ;  /* 0x0000000c14117981 */ /* 0x000ee4000c1e1900 */
[----:B---3--:R-:W-:-:S05]  /*05f0*/  IMAD.IADD R27, R16, 0x1, R17 ;  /* 0x00000001101b7824 */ /* 0x008fca00078e0211 */
[----:B------:R-:W-:Y:S04]  /*0600*/  STG.E desc[UR12][R14.64], R27 ;  /* 0x0000001b0e007986 */ /* 0x000fe8000c10190c */
[----:B------:R-:W3:Y:S04]  /*0610*/  LDG.E R16, desc[UR12][R18.64+0x4] ;  /* 0x0000040c12107981 */ /* 0x000ee8000c1e1900 */
[----:B------:R-:W3:Y:S01]  /*0620*/  LDG.E R17, desc[UR12][R20.64+0x4] ;  /* 0x0000040c14117981 */ /* 0x000ee2000c1e1900 */
[----:B-1----:R-:W-:Y:S01]  /*0630*/  IADD3 R23, PT, PT, R11, 0xc, RZ ;  /* 0x0000000c0b177810 */ /* 0x002fe20007ffe0ff */
[----:B---3--:R-:W-:-:S04]  /*0640*/  IMAD.IADD R29, R16, 0x1, R17 ;  /* 0x00000001101d7824 */ /* 0x008fc800078e0211 */
[C---:B------:R-:W-:Y:S01]  /*0650*/  IMAD.WIDE R16, R23.reuse, 0x4, R2 ;  /* 0x0000000417107825 */ /* 0x040fe200078e0202 */
[----:B------:R0:W-:Y:S03]  /*0660*/  STG.E desc[UR12][R14.64+0x4], R29 ;  /* 0x0000041d0e007986 */ /* 0x0001e6000c10190c */
[----:B------:R-:W-:Y:S01]  /*0670*/  IMAD.WIDE R22, R23, 0x4, R4 ;  /* 0x0000000417167825 */ /* 0x000fe200078e0204 */
[----:B------:R-:W3:Y:S04]  /*0680*/  LDG.E R26, desc[UR12][R16.64+-0x8] ;  /* 0xfffff80c101a7981 */ /* 0x000ee8000c1e1900 */
[----:B------:R-:W3:Y:S01]  /*0690*/  LDG.E R28, desc[UR12][R22.64+-0x8] ;  /* 0xfffff80c161c7981 */ /* 0x000ee2000c1e1900 */
[----:B--2---:R-:W-:-:S05]  /*06a0*/  IADD3 R25, PT, PT, R13, 0xc, RZ ;  /* 0x0000000c0d197810 */ /* 0x004fca0007ffe0ff */
[----:B------:R-:W-:Y:S01]  /*06b0*/  IMAD.WIDE R24, R25, 0x4, R6 ;  /* 0x0000000419187825 */ /* 0x000fe200078e0206 */
[----:B---3--:R-:W-:-:S05]  /*06c0*/  IADD3 R19, PT, PT, R26, R28, RZ ;  /* 0x0000001c1a137210 */ /* 0x008fca0007ffe0ff */
[----:B------:R1:W-:Y:S04]  /*06d0*/  STG.E desc[UR12][R24.64+-0x8], R19 ;  /* 0xfffff81318007986 */ /* 0x0003e8000c10190c */
[----:B------:R-:W2:Y:S04]  /*06e0*/  LDG.E R18, desc[UR12][R16.64+-0x4] ;  /* 0xfffffc0c10127981 */ /* 0x000ea8000c1e1900 */
[----:B------:R-:W2:Y:S02]  /*06f0*/  LDG.E R21, desc[UR12][R22.64+-0x4] ;  /* 0xfffffc0c16157981 */ /* 0x000ea4000c1e1900 */
[----:B--2---:R-:W-:-:S05]  /*0700*/  IMAD.IADD R21, R18, 0x1, R21 ;  /* 0x0000000112157824 */ /* 0x004fca00078e0215 */
[----:B------:R1:W-:Y:S04]  /*0710*/  STG.E desc[UR12][R24.64+-0x4], R21 ;  /* 0xfffffc1518007986 */ /* 0x0003e8000c10190c */
[----:B0-----:R-:W2:Y:S04]  /*0720*/  LDG.E R14, desc[UR12][R16.64] ;  /* 0x0000000c100e7981 */ /* 0x001ea8000c1e1900 */
[----:B------:R-:W2:Y:S01]  /*0730*/  LDG.E R15, desc[UR12][R22.64] ;  /* 0x0000000c160f7981 */ /* 0x000ea2000c1e1900 */
[----:B------:R-:W-:Y:S01]  /*0740*/  VIADD R12, R12, 0x10 ;  /* 0x000000100c0c7836 */ /* 0x000fe20000000000 */
[----:B--2---:R-:W-:-:S05]  /*0750*/  IADD3 R15, PT, PT, R14, R15, RZ ;  /* 0x0000000f0e0f7210 */ /* 0x004fca0007ffe0ff */
[----:B------:R1:W-:Y:S04]  /*0760*/  STG.E desc[UR12][R24.64], R15 ;  /* 0x0000000f18007986 */ /* 0x0003e8000c10190c */
[----:B------:R-:W2:Y:S04]  /*0770*/  LDG.E R14, desc[UR12][R16.64+0x4] ;  /* 0x0000040c100e7981 */ /* 0x000ea8000c1e1900 */
[----:B------:R-:W2:Y:S01]  /*0780*/  LDG.E R27, desc[UR12][R22.64+0x4] ;  /* 0x0000040c161b7981 */ /* 0x000ea2000c1e1900 */
[----:B------:R-:W-:Y:S02]  /*0790*/  ISETP.GE.AND P1, PT, R12, -0xc, PT ;  /* 0xfffffff40c00780c */ /* 0x000fe40003f26270 */
[----:B------:R-:W-:-:S02]  /*07a0*/  IADD3 R11, PT, PT, R11, 0x10, RZ ;  /* 0x000000100b0b7810 */ /* 0x000fc40007ffe0ff */
[----:B------:R-:W-:Y:S02]  /*07b0*/  IADD3 R13, PT, PT, R13, 0x10, RZ ;  /* 0x000000100d0d7810 */ /* 0x000fe40007ffe0ff */
[----:B--2---:R-:W-:-:S05]  /*07c0*/  IADD3 R27, PT, PT, R14, R27, RZ ;  /* 0x0000001b0e1b7210 */ /* 0x004fca0007ffe0ff */
[----:B------:R1:W-:Y:S02]  /*07d0*/  STG.E desc[UR12][R24.64+0x4], R27 ;  /* 0x0000041b18007986 */ /* 0x0003e4000c10190c */
[----:B------:R-:W-:Y:S05]  /*07e0*/  @!P1 BRA `(.L_x_3) ;  /* 0xfffffff800a49947 */ /* 0x000fea000383ffff */
.L_x_2:
[----:B------:R-:W-:-:S05]  /*07f0*/  IMAD.MOV R14, RZ, RZ, -R12 ;  /* 0x000000ffff0e7224 */ /* 0x000fca00078e0a0c */
[----:B------:R-:W-:-:S13]  /*0800*/  ISETP.GT.AND P1, PT, R14, 0x4, PT ;  /* 0x000000040e00780c */ /* 0x000fda0003f24270 */
[----:B------:R-:W-:Y:S05]  /*0810*/  @!P1 BRA `(.L_x_4) ;  /* 0x0000000000b09947 */ /* 0x000fea0003800000 */
[----:B-1----:R-:W-:-:S04]  /*0820*/  IMAD.WIDE R18, R11, 0x4, R2 ;  /* 0x000000040b127825 */ /* 0x002fc800078e0202 */
[----:B------:R-:W-:Y:S01]  /*0830*/  IMAD.WIDE R16, R11, 0x4, R4 ;  /* 0x000000040b107825 */ /* 0x000fe200078e0204 */
[----:B0-----:R-:W2:Y:S04]  /*0840*/  LDG.E R20, desc[UR12][R18.64+-0x8] ;  /* 0xfffff80c12147981 */ /* 0x001ea8000c1e1900 */
[----:B------:R-:W2:Y:S01]  /*0850*/  LDG.E R21, desc[UR12][R16.64+-0x8] ;  /* 0xfffff80c10157981 */ /* 0x000ea2000c1e1900 */
[----:B------:R-:W-:Y:S01]  /*0860*/  IMAD.WIDE R14, R13, 0x4, R6 ;  /* 0x000000040d0e7825 */ /* 0x000fe200078e0206 */
[----:B--2---:R-:W-:-:S05]  /*0870*/  IADD3 R21, PT, PT, R20, R21, RZ ;  /* 0x0000001514157210 */ /* 0x004fca0007ffe0ff */
[----:B------:R0:W-:Y:S04]  /*0880*/  STG.E desc[UR12][R14.64+-0x8], R21 ;  /* 0xfffff8150e007986 */ /* 0x0001e8000c10190c */
[----:B------:R-:W2:Y:S04]  /*0890*/  LDG.E R20, desc[UR12][R18.64+-0x4] ;  /* 0xfffffc0c12147981 */ /* 0x000ea8000c1e1900 */
[----:B------:R-:W2:Y:S02]  /*08a0*/  LDG.E R23, desc[UR12][R16.64+-0x4] ;  /* 0xfffffc0c10177981 */ /* 0x000ea4000c1e1900 */
[----:B--2---:R-:W-:-:S05]  /*08b0*/  IADD3 R25, PT, PT, R20, R23, RZ ;  /* 0x0000001714197210 */ /* 0x004fca0007ffe0ff */
[----:B------:R1:W-:Y:S04]  /*08c0*/  STG.E desc[UR12][R14.64+-0x4], R25 ;  /* 0xfffffc190e007986 */ /* 0x0003e8000c10190c */
[----:B------:R-:W2:Y:S04]  /*08d0*/  LDG.E R20, desc[UR12][R18.64] ;  /* 0x0000000c12147981 */ /* 0x000ea8000c1e1900 */
[----:B------:R-:W2:Y:S02]  /*08e0*/  LDG.E R23, desc[UR12][R16.64] ;  /* 0x0000000c10177981 */ /* 0x000ea4000c1e1900 */
[----:B--2---:R-:W-:-:S05]  /*08f0*/  IMAD.IADD R27, R20, 0x1, R23 ;  /* 0x00000001141b7824 */ /* 0x004fca00078e0217 */
[----:B------:R-:W-:Y:S04]  /*0900*/  STG.E desc[UR12][R14.64], R27 ;  /* 0x0000001b0e007986 */ /* 0x000fe8000c10190c */
[----:B------:R-:W2:Y:S04]  /*0910*/  LDG.E R20, desc[UR12][R18.64+0x4] ;  /* 0x0000040c12147981 */ /* 0x000ea8000c1e1900 */
[----:B------:R-:W2:Y:S01]  /*0920*/  LDG.E R23, desc[UR12][R16.64+0x4] ;  /* 0x0000040c10177981 */ /* 0x000ea2000c1e1900 */
[----:B------:R-:W-:Y:S02]  /*0930*/  IADD3 R22, PT, PT, R11, 0x4, RZ ;  /* 0x000000040b167810 */ /* 0x000fe40007ffe0ff */
[----:B--2---:R-:W-:-:S03]  /*0940*/  IADD3 R29, PT, PT, R20, R23, RZ ;  /* 0x00000017141d7210 */ /* 0x004fc60007ffe0ff */
[----:B0-----:R-:W-:-:S04]  /*0950*/  IMAD.WIDE R20, R22, 0x4, R2 ;  /* 0x0000000416147825 */ /* 0x001fc800078e0202 */
[----:B------:R-:W-:Y:S01]  /*0960*/  IMAD.WIDE R22, R22, 0x4, R4 ;  /* 0x0000000416167825 */ /* 0x000fe200078e0204 */
[----:B------:R0:W-:Y:S04]  /*0970*/  STG.E desc[UR12][R14.64+0x4], R29 ;  /* 0x0000041d0e007986 */ /* 0x0001e8000c10190c */
[----:B------:R-:W2:Y:S04]  /*0980*/  LDG.E R26, desc[UR12][R20.64+-0x8] ;  /* 0xfffff80c141a7981 */ /* 0x000ea8000c1e1900 */
[----:B------:R-:W2:Y:S01]  /*0990*/  LDG.E R28, desc[UR12][R22.64+-0x8] ;  /* 0xfffff80c161c7981 */ /* 0x000ea2000c1e1900 */
[----:B-1----:R-:W-:-:S04]  /*09a0*/  VIADD R25, R13, 0x4 ;  /* 0x000000040d197836 */ /* 0x002fc80000000000 */
[----:B------:R-:W-:Y:S01]  /*09b0*/  IMAD.WIDE R24, R25, 0x4, R6 ;  /* 0x0000000419187825 */ /* 0x000fe200078e0206 */
[----:B--2---:R-:W-:-:S05]  /*09c0*/  IADD3 R19, PT, PT, R26, R28, RZ ;  /* 0x0000001c1a137210 */ /* 0x004fca0007ffe0ff */
[----:B------:R2:W-:Y:S04]  /*09d0*/  STG.E desc[UR12][R24.64+-0x8], R19 ;  /* 0xfffff81318007986 */ /* 0x0005e8000c10190c */
[----:B------:R-:W3:Y:S04]  /*09e0*/  LDG.E R16, desc[UR12][R20.64+-0x4] ;  /* 0xfffffc0c14107981 */ /* 0x000ee8000c1e1900 */
[----:B------:R-:W3:Y:S02]  /*09f0*/  LDG.E R17, desc[UR12][R22.64+-0x4] ;  /* 0xfffffc0c16117981 */ /* 0x000ee4000c1e1900 */
[----:B---3--:R-:W-:-:S05]  /*0a00*/  IADD3 R17, PT, PT, R16, R17, RZ ;  /* 0x0000001110117210 */ /* 0x008fca0007ffe0ff */
[----:B------:R2:W-:Y:S04]  /*0a10*/  STG.E desc[UR12][R24.64+-0x4], R17 ;  /* 0xfffffc1118007986 */ /* 0x0005e8000c10190c */
[----:B0-----:R-:W3:Y:S04]  /*0a20*/  LDG.E R14, desc[UR12][R20.64] ;  /* 0x0000000c140e7981 */ /* 0x001ee8000c1e1900 */
[----:B------:R-:W3:Y:S02]  /*0a30*/  LDG.E R15, desc[UR12][R22.64] ;  /* 0x0000000c160f7981 */ /* 0x000ee4000c1e1900 */
[----:B---3--:R-:W-:-:S05]  /*0a40*/  IMAD.IADD R15, R14, 0x1, R15 ;  /* 0x000000010e0f7824 */ /* 0x008fca00078e020f */
[----:B------:R2:W-:Y:S04]  /*0a50*/  STG.E desc[UR12][R24.64], R15 ;  /* 0x0000000f18007986 */ /* 0x0005e8000c10190c */
[----:B------:R-:W3:Y:S04]  /*0a60*/  LDG.E R14, desc[UR12][R20.64+0x4] ;  /* 0x0000040c140e7981 */ /* 0x000ee8000c1e1900 */
[----:B------:R-:W3:Y:S01]  /*0a70*/  LDG.E R27, desc[UR12][R22.64+0x4] ;  /* 0x0000040c161b7981 */ /* 0x000ee2000c1e1900 */
[----:B------:R-:W-:Y:S01]  /*0a80*/  PLOP3.LUT P0, PT, PT, PT, PT, 0x8, 0x80 ;  /* 0x000000000080781c */ /* 0x000fe20003f0e170 */
[----:B------:R-:W-:Y:S01]  /*0a90*/  VIADD R11, R11, 0x8 ;  /* 0x000000080b0b7836 */ /* 0x000fe20000000000 */
[----:B------:R-:W-:-:S02]  /*0aa0*/  IADD3 R12, PT, PT, R12, 0x8, RZ ;  /* 0x000000080c0c7810 */ /* 0x000fc40007ffe0ff */
[----:B------:R-:W-:Y:S02]  /*0ab0*/  IADD3 R13, PT, PT, R13, 0x8, RZ ;  /* 0x000000080d0d7810 */ /* 0x000fe40007ffe0ff */
[----:B---3--:R-:W-:-:S05]  /*0ac0*/  IADD3 R27, PT, PT, R14, R27, RZ ;  /* 0x0000001b0e1b7210 */ /* 0x008fca0007ffe0ff */
[----:B------:R2:W-:Y:S02]  /*0ad0*/  STG.E desc[UR12][R24.64+0x4], R27 ;  /* 0x0000041b18007986 */ /* 0x0005e4000c10190c */
.L_x_4:
[----:B------:R-:W-:-:S13]  /*0ae0*/  ISETP.NE.OR P0, PT, R12, RZ, P0 ;  /* 0x000000ff0c00720c */ /* 0x000fda0000705670 */
[----:B------:R-:W-:Y:S05]  /*0af0*/  @!P0 BRA `(.L_x_0) ;  /* 0x0000000000608947 */ /* 0x000fea0003800000 */
.L_x_1:
[----:B--2---:R-:W-:-:S04]  /*0b00*/  IMAD.WIDE R16, R11, 0x4, R2 ;  /* 0x000000040b107825 */ /* 0x004fc800078e0202 */
[----:B-1----:R-:W-:Y:S01]  /*0b10*/  IMAD.WIDE R14, R11, 0x4, R4 ;  /* 0x000000040b0e7825 */ /* 0x002fe200078e0204 */
[----:B0-----:R-:W2:Y:S04]  /*0b20*/  LDG.E R20, desc[UR12][R16.64+-0x8] ;  /* 0xfffff80c10147981 */ /* 0x001ea8000c1e1900 */
[----:B---3--:R-:W2:Y:S01]  /*0b30*/  LDG.E R21, desc[UR12][R14.64+-0x8] ;  /* 0xfffff80c0e157981 */ /* 0x008ea2000c1e1900 */
[----:B------:R-:W-:Y:S01]  /*0b40*/  IMAD.WIDE R18, R13, 0x4, R6 ;  /* 0x000000040d127825 */ /* 0x000fe200078e0206 */
        /* <DEDUP_REMOVED lines=8> */
[----:B------:R-:W-:Y:S01]  /*0bd0*/  VIADD R12, R12, 0x4 ;  /* 0x000000040c0c7836 */ /* 0x000fe20000000000 */
[----:B--2---:R-:W-:-:S05]  /*0be0*/  IADD3 R25, PT, PT, R20, R25, RZ ;  /* 0x0000001914197210 */ /* 0x004fca0007ffe0ff */
[----:B------:R3:W-:Y:S04]  /*0bf0*/  STG.E desc[UR12][R18.64], R25 ;  /* 0x0000001912007986 */ /* 0x0007e8000c10190c */
[----:B------:R-:W2:Y:S04]  /*0c00*/  LDG.E R20, desc[UR12][R16.64+0x4] ;  /* 0x0000040c10147981 */ /* 0x000ea8000c1e1900 */
[----:B------:R-:W2:Y:S01]  /*0c10*/  LDG.E R27, desc[UR12][R14.64+0x4] ;  /* 0x0000040c0e1b7981 */ /* 0x000ea2000c1e1900 */
[----:B------:R-:W-:Y:S02]  /*0c20*/  ISETP.NE.AND P0, PT, R12, RZ, PT ;  /* 0x000000ff0c00720c */ /* 0x000fe40003f05270 */
[----:B------:R-:W-:-:S02]  /*0c30*/  IADD3 R11, PT, PT, R11, 0x4, RZ ;  /* 0x000000040b0b7810 */ /* 0x000fc40007ffe0ff */
[----:B------:R-:W-:Y:S02]  /*0c40*/  IADD3 R13, PT, PT, R13, 0x4, RZ ;  /* 0x000000040d0d7810 */ /* 0x000fe40007ffe0ff */
[----:B--2---:R-:W-:-:S05]  /*0c50*/  IADD3 R27, PT, PT, R20, R27, RZ ;  /* 0x0000001b141b7210 */ /* 0x004fca0007ffe0ff */
[----:B------:R3:W-:Y:S02]  /*0c60*/  STG.E desc[UR12][R18.64+0x4], R27 ;  /* 0x0000041b12007986 */ /* 0x0007e4000c10190c */
[----:B------:R-:W-:Y:S05]  /*0c70*/  @P0 BRA `(.L_x_1) ;  /* 0xfffffffc00a00947 */ /* 0x000fea000383ffff */
.L_x_0:
[----:B------:R-:W-:-:S04]  /*0c80*/  LOP3.LUT R10, R10, 0x1, RZ, 0xc0, !PT ;  /* 0x000000010a0a7812 */ /* 0x000fc800078ec0ff */
[----:B------:R-:W-:-:S13]  /*0c90*/  ISETP.NE.U32.AND P0, PT, R10, 0x1, PT ;  /* 0x000000010a00780c */ /* 0x000fda0003f05070 */
[----:B0-----:R-:W-:Y:S05]  /*0ca0*/  @P0 EXIT ;  /* 0x000000000000094d */ /* 0x001fea0003800000 */
[----:B------:R-:W0:Y:S01]  /*0cb0*/  LDC.64 R2, c[0x0][0x388] ;  /* 0x0000e200ff027b82 */ /* 0x000e220000000a00 */
[----:B------:R-:W-:-:S07]  /*0cc0*/  IMAD.IADD R7, R8, 0x1, R9 ;  /* 0x0000000108077824 */ /* 0x000fce00078e0209 */
[----:B------:R-:W4:Y:S01]  /*0cd0*/  LDC.64 R4, c[0x0][0x390] ;  /* 0x0000e400ff047b82 */ /* 0x000f220000000a00 */
[----:B0-----:R-:W-:-:S06]  /*0ce0*/  IMAD.WIDE R2, R7, 0x4, R2 ;  /* 0x0000000407027825 */ /* 0x001fcc00078e0202 */
[----:B------:R-:W5:Y:S01]  /*0cf0*/  LDG.E R2, desc[UR12][R2.64] ;  /* 0x0000000c02027981 */ /* 0x000f62000c1e1900 */
[----:B----4-:R-:W-:Y:S02]  /*0d00*/  IMAD.WIDE R4, R7, 0x4, R4 ;  /* 0x0000000407047825 */ /* 0x010fe400078e0204 */
[----:B------:R-:W0:Y:S04]  /*0d10*/  LDC.64 R6, c[0x0][0x398] ;  /* 0x0000e600ff067b82 */ /* 0x000e280000000a00 */
[----:B------:R-:W5:Y:S01]  /*0d20*/  LDG.E R5, desc[UR12][R4.64] ;  /* 0x0000000c04057981 */ /* 0x000f62000c1e1900 */
[----:B------:R-:W-:-:S05]  /*0d30*/  IADD3 R9, PT, PT, R0, R9, RZ ;  /* 0x0000000900097210 */ /* 0x000fca0007ffe0ff */
[----:B0-----:R-:W-:Y:S01]  /*0d40*/  IMAD.WIDE R6, R9, 0x4, R6 ;  /* 0x0000000409067825 */ /* 0x001fe200078e0206 */
[----:B-----5:R-:W-:-:S05]  /*0d50*/  IADD3 R9, PT, PT, R2, R5, RZ ;  /* 0x0000000502097210 */ /* 0x020fca0007ffe0ff */
[----:B------:R-:W-:Y:S01]  /*0d60*/  STG.E desc[UR12][R6.64], R9 ;  /* 0x0000000906007986 */ /* 0x000fe2000c10190c */
[----:B------:R-:W-:Y:S05]  /*0d70*/  EXIT ;  /* 0x000000000000794d */ /* 0x000fea0003800000 */
.L_x_5:
[----:B------:R-:W-:-:S00]  /*0d80*/  BRA `(.L_x_5) ;  /* 0xfffffffc00fc7947 */ /* 0x000fc0000383ffff */
[----:B------:R-:W-:-:S00]  /*0d90*/  NOP ;  /* 0x0000000000007918 */ /* 0x000fc00000000000 */
        /* <DEDUP_REMOVED lines=14> */
.L_x_6:


//--------------------- .nv.shared.reserved.0     --------------------------
	.section	.nv.shared.reserved.0,"aw",@nobits
	.weak		__nv_reservedSMEM_offset_0_alias
	.size		__nv_reservedSMEM_offset_0_alias, 0, 64
	.other		__nv_reservedSMEM_offset_0_alias,@"STO_CUDA_RESERVED_SHARED STV_DEFAULT"
__nv_reservedSMEM_offset_0_alias:
	.zero		0
	.zero		64


//--------------------- .nv.constant0._Z9sumMatrixiPiS_S_ --------------------------
	.section	.nv.constant0._Z9sumMatrixiPiS_S_,"a",@progbits
	.sectionflags	@""
	.align	4
.nv.constant0._Z9sumMatrixiPiS_S_:
	.zero		928


//--------------------- SYMBOLS --------------------------

	.type		.nv.reservedSmem.offset0,@object
	.size		.nv.reservedSmem.offset0,0x4
